//
// Generated by NVIDIA NVVM Compiler
//
// Compiler Build ID: CL-36424714
// Cuda compilation tools, release 13.0, V13.0.88
// Based on NVVM 20.0.0
//

.version 9.0
.target sm_100
.address_size 64

	// .globl	_Z4convPfS_S_
// _ZZ4convPfS_S_E6buffer has been demoted

.visible .entry _Z4convPfS_S_(
	.param .u64 .ptr .align 1 _Z4convPfS_S__param_0,
	.param .u64 .ptr .align 1 _Z4convPfS_S__param_1,
	.param .u64 .ptr .align 1 _Z4convPfS_S__param_2
)
{
	.reg .pred 	%p<6>;
	.reg .b16 	%rs<6>;
	.reg .b32 	%r<17>;
	.reg .b32 	%f<17>;
	.reg .b64 	%rd<13>;
	// demoted variable
	.shared .align 4 .b8 _ZZ4convPfS_S_E6buffer[900];
	ld.param.u64 	%rd2, [_Z4convPfS_S__param_0];
	ld.param.u64 	%rd3, [_Z4convPfS_S__param_1];
	ld.param.u64 	%rd1, [_Z4convPfS_S__param_2];
	cvta.to.global.u64 	%rd4, %rd3;
	cvta.to.global.u64 	%rd5, %rd2;
	mov.u32 	%r5, %tid.y;
	mov.u32 	%r6, %tid.x;
	mov.u32 	%r7, %ntid.y;
	mad.lo.s32 	%r1, %r6, %r7, %r5;
	mov.u32 	%r2, %tid.z;
	cvt.u16.u32 	%rs1, %r2;
	mul.lo.s16 	%rs2, %rs1, 86;
	shr.u16 	%rs3, %rs2, 8;
	cvt.u32.u16 	%r8, %rs3;
	mul.lo.s16 	%rs4, %rs3, 3;
	sub.s16 	%rs5, %rs1, %rs4;
	cvt.u32.u16 	%r9, %rs5;
	and.b32  	%r10, %r9, 255;
	add.s32 	%r11, %r6, %r8;
	add.s32 	%r12, %r5, %r10;
	mad.lo.s32 	%r13, %r11, 7, %r12;
	mul.wide.u32 	%rd6, %r13, 4;
	add.s64 	%rd7, %rd5, %rd6;
	ld.global.f32 	%f1, [%rd7];
	mul.wide.u32 	%rd8, %r2, 4;
	add.s64 	%rd9, %rd4, %rd8;
	ld.global.f32 	%f2, [%rd9];
	mul.f32 	%f3, %f1, %f2;
	mov.u32 	%r14, _ZZ4convPfS_S_E6buffer;
	mad.lo.s32 	%r15, %r6, 180, %r14;
	mad.lo.s32 	%r3, %r5, 36, %r15;
	shl.b32 	%r16, %r2, 2;
	add.s32 	%r4, %r3, %r16;
	st.shared.f32 	[%r4], %f3;
	bar.sync 	0;
	setp.gt.u32 	%p1, %r2, 3;
	@%p1 bra 	$L__BB0_3;
	setp.ne.s32 	%p2, %r2, 0;
	ld.shared.f32 	%f4, [%r4+16];
	ld.shared.f32 	%f5, [%r4];
	add.f32 	%f6, %f4, %f5;
	st.shared.f32 	[%r4], %f6;
	@%p2 bra 	$L__BB0_3;
	ld.shared.f32 	%f7, [%r3+32];
	ld.shared.f32 	%f8, [%r3];
	add.f32 	%f9, %f7, %f8;
	st.shared.f32 	[%r3], %f9;
$L__BB0_3:
	bar.sync 	0;
	setp.gt.u32 	%p3, %r2, 1;
	@%p3 bra 	$L__BB0_5;
	ld.shared.f32 	%f10, [%r4+8];
	ld.shared.f32 	%f11, [%r4];
	add.f32 	%f12, %f10, %f11;
	st.shared.f32 	[%r4], %f12;
$L__BB0_5:
	bar.sync 	0;
	setp.ne.s32 	%p4, %r2, 0;
	@%p4 bra 	$L__BB0_7;
	ld.shared.f32 	%f13, [%r3+4];
	ld.shared.f32 	%f14, [%r4];
	add.f32 	%f15, %f13, %f14;
	st.shared.f32 	[%r4], %f15;
$L__BB0_7:
	setp.ne.s32 	%p5, %r2, 0;
	bar.sync 	0;
	@%p5 bra 	$L__BB0_9;
	ld.shared.f32 	%f16, [%r3];
	cvta.to.global.u64 	%rd10, %rd1;
	mul.wide.u32 	%rd11, %r1, 4;
	add.s64 	%rd12, %rd10, %rd11;
	st.global.f32 	[%rd12], %f16;
$L__BB0_9:
	ret;

}


// ===== COMPILED SASS (sm_100) =====

	.target	sm_100

	.elftype	@"ET_EXEC"


//--------------------- .note.nv.tkinfo           --------------------------
	.section	.note.nv.tkinfo,"",@"SHT_NOTE"
	.sectionflags	@"SHF_NOTE_NV_TKINFO"
	.tkinfo
        /*0018*/ 	.word	0x00000002
        /*0030*/ 	.string	""
        /*0030*/ 	.string	"ptxas"
        /*0030*/ 	.string	"Cuda compilation tools, release 13.0, V13.0.88"
        /*0030*/ 	.string	"Build cuda_13.0.r13.0/compiler.36424714_0"
        /*0030*/ 	.string	"-arch sm_100 -m 64 "



//--------------------- .note.nv.cuinfo           --------------------------
	.section	.note.nv.cuinfo,"",@"SHT_NOTE"
	.sectionflags	@"SHF_NOTE_NV_CUINFO"
        /*0018*/ 	.short	0x0002
        /*001a*/ 	.short	0x0064
        /*001c*/ 	.short	0x0082
	.zero		2


//--------------------- .nv.info                  --------------------------
	.section	.nv.info,"",@"SHT_CUDA_INFO"
	.align	4


	//----- nvinfo : EIATTR_REGCOUNT
	.align		4
        /*0000*/ 	.byte	0x04, 0x2f
        /*0002*/ 	.short	(.L_1 - .L_0)
	.align		4
.L_0:
        /*0004*/ 	.word	index@(_Z4convPfS_S_)
        /*0008*/ 	.word	0x0000000e


	//----- nvinfo : EIATTR_FRAME_SIZE
	.align		4
.L_1:
        /*000c*/ 	.byte	0x04, 0x11
        /*000e*/ 	.short	(.L_3 - .L_2)
	.align		4
.L_2:
        /*0010*/ 	.word	index@(_Z4convPfS_S_)
        /*0014*/ 	.word	0x00000000


	//----- nvinfo : EIATTR_MIN_STACK_SIZE
	.align		4
.L_3:
        /*0018*/ 	.byte	0x04, 0x12
        /*001a*/ 	.short	(.L_5 - .L_4)
	.align		4
.L_4:
        /*001c*/ 	.word	index@(_Z4convPfS_S_)
        /*0020*/ 	.word	0x00000000
.L_5:


//--------------------- .nv.compat                --------------------------
	.section	.nv.compat,"",@"SHT_CUDA_COMPAT_INFO"
	.align	4
        /*0000*/ 	.byte	0x02, 0x09, 0x00, 0x00, 0x02, 0x02, 0x01, 0x00, 0x02, 0x05, 0x05, 0x00, 0x03, 0x07, 0x01, 0x01
        /*0010*/ 	.byte	0x02, 0x03, 0x00, 0x00, 0x02, 0x06, 0x01, 0x00, 0x04, 0x0b, 0x08, 0x00, 0x09, 0x00, 0x00, 0x00
        /*0020*/ 	.byte	0x00, 0x00, 0x00, 0x00


//--------------------- .nv.info._Z4convPfS_S_    --------------------------
	.section	.nv.info._Z4convPfS_S_,"",@"SHT_CUDA_INFO"
	.sectionflags	@""
	.align	4


	//----- nvinfo : EIATTR_CUDA_API_VERSION
	.align		4
        /*0000*/ 	.byte	0x04, 0x37
        /*0002*/ 	.short	(.L_7 - .L_6)
.L_6:
        /*0004*/ 	.word	0x00000082


	//----- nvinfo : EIATTR_KPARAM_INFO
	.align		4
.L_7:
        /*0008*/ 	.byte	0x04, 0x17
        /*000a*/ 	.short	(.L_9 - .L_8)
.L_8:
        /*000c*/ 	.word	0x00000000
        /*0010*/ 	.short	0x0002
        /*0012*/ 	.short	0x0010
        /*0014*/ 	.byte	0x00, 0xf5, 0x21, 0x00


	//----- nvinfo : EIATTR_KPARAM_INFO
	.align		4
.L_9:
        /*0018*/ 	.byte	0x04, 0x17
        /*001a*/ 	.short	(.L_11 - .L_10)
.L_10:
        /*001c*/ 	.word	0x00000000
        /*0020*/ 	.short	0x0001
        /*0022*/ 	.short	0x0008
        /*0024*/ 	.byte	0x00, 0xf5, 0x21, 0x00


	//----- nvinfo : EIATTR_KPARAM_INFO
	.align		4
.L_11:
        /*0028*/ 	.byte	0x04, 0x17
        /*002a*/ 	.short	(.L_13 - .L_12)
.L_12:
        /*002c*/ 	.word	0x00000000
        /*0030*/ 	.short	0x0000
        /*0032*/ 	.short	0x0000
        /*0034*/ 	.byte	0x00, 0xf5, 0x21, 0x00


	//----- nvinfo : EIATTR_SPARSE_MMA_MASK
	.align		4
.L_13:
        /*0038*/ 	.byte	0x03, 0x50
        /*003a*/ 	.short	0x0000


	//----- nvinfo : EIATTR_MAXREG_COUNT
	.align		4
        /*003c*/ 	.byte	0x03, 0x1b
        /*003e*/ 	.short	0x00ff


	//----- nvinfo : EIATTR_NUM_BARRIERS
	.align		4
        /*0040*/ 	.byte	0x02, 0x4c
        /*0042*/ 	.byte	0x01
	.zero		1


	//----- nvinfo : EIATTR_MERCURY_ISA_VERSION
	.align		4
        /*0044*/ 	.byte	0x03, 0x5f
        /*0046*/ 	.short	0x0101


	//----- nvinfo : EIATTR_VRC_CTA_INIT_COUNT
	.align		4
        /*0048*/ 	.byte	0x02, 0x4a
	.zero		1
	.zero		1


	//----- nvinfo : EIATTR_EXIT_INSTR_OFFSETS
	.align		4
        /*004c*/ 	.byte	0x04, 0x1c
        /*004e*/ 	.short	(.L_15 - .L_14)


	//   ....[0]....
.L_14:
        /*0050*/ 	.word	0x000003e0


	//   ....[1]....
        /*0054*/ 	.word	0x00000430


	//----- nvinfo : EIATTR_CRS_STACK_SIZE
	.align		4
.L_15:
        /*0058*/ 	.byte	0x04, 0x1e
        /*005a*/ 	.short	(.L_17 - .L_16)
.L_16:
        /*005c*/ 	.word	0x00000000


	//----- nvinfo : EIATTR_CBANK_PARAM_SIZE
	.align		4
.L_17:
        /*0060*/ 	.byte	0x03, 0x19
        /*0062*/ 	.short	0x0018


	//----- nvinfo : EIATTR_PARAM_CBANK
	.align		4
        /*0064*/ 	.byte	0x04, 0x0a
        /*0066*/ 	.short	(.L_19 - .L_18)
	.align		4
.L_18:
        /*0068*/ 	.word	index@(.nv.constant0._Z4convPfS_S_)
        /*006c*/ 	.short	0x0380
        /*006e*/ 	.short	0x0018


	//----- nvinfo : EIATTR_SW_WAR
	.align		4
.L_19:
        /*0070*/ 	.byte	0x04, 0x36
        /*0072*/ 	.short	(.L_21 - .L_20)
.L_20:
        /*0074*/ 	.word	0x00000008
.L_21:


//--------------------- .nv.callgraph             --------------------------
	.section	.nv.callgraph,"",@"SHT_CUDA_CALLGRAPH"
	.align	4
	.sectionentsize	8
	.align		4
        /*0000*/ 	.word	0x00000000
	.align		4
        /*0004*/ 	.word	0xffffffff
	.align		4
        /*0008*/ 	.word	0x00000000
	.align		4
        /*000c*/ 	.word	0xfffffffe
	.align		4
        /*0010*/ 	.word	0x00000000
	.align		4
        /*0014*/ 	.word	0xfffffffd
	.align		4
        /*0018*/ 	.word	0x00000000
	.align		4
        /*001c*/ 	.word	0xfffffffc


//--------------------- .text._Z4convPfS_S_       --------------------------
	.section	.text._Z4convPfS_S_,"ax",@progbits
	.align	128
        .global         _Z4convPfS_S_
        .type           _Z4convPfS_S_,@function
        .size           _Z4convPfS_S_,(.L_x_3 - _Z4convPfS_S_)
        .other          _Z4convPfS_S_,@"STO_CUDA_ENTRY STV_DEFAULT"
_Z4convPfS_S_:
.text._Z4convPfS_S_:
[----:B------:R-:W-:Y:S01]  /*0000*/  LDC R1, c[0x0][0x37c] ;  /* 0x0000df00ff017b82 */ /* 0x000fe20000000800 */
[----:B------:R-:W0:Y:S07]  /*0010*/  S2R R0, SR_TID.Z ;  /* 0x0000000000007919 */ /* 0x000e2e0000002300 */
[----:B------:R-:W1:Y:S01]  /*0020*/  LDC.64 R4, c[0x0][0x388] ;  /* 0x0000e200ff047b82 */ /* 0x000e620000000a00 */
[----:B------:R-:W2:Y:S01]  /*0030*/  LDCU.64 UR4, c[0x0][0x358] ;  /* 0x00006b00ff0477ac */ /* 0x000ea20008000a00 */
[----:B------:R-:W3:Y:S01]  /*0040*/  S2R R3, SR_TID.X ;  /* 0x0000000000037919 */ /* 0x000ee20000002100 */
[C---:B0-----:R-:W-:Y:S01]  /*0050*/  PRMT R2, R0.reuse, 0x9910, RZ ;  /* 0x0000991000027816 */ /* 0x041fe200000000ff */
[----:B-1----:R-:W-:-:S04]  /*0060*/  IMAD.WIDE.U32 R4, R0, 0x4, R4 ;  /* 0x0000000400047825 */ /* 0x002fc800078e0004 */
[----:B------:R-:W-:Y:S02]  /*0070*/  IMAD R2, R2, 0x56, RZ ;  /* 0x0000005602027824 */ /* 0x000fe400078e02ff */
[----:B--2---:R-:W2:Y:S03]  /*0080*/  LDG.E R5, desc[UR4][R4.64] ;  /* 0x0000000404057981 */ /* 0x004ea6000c1e1900 */
[----:B------:R-:W-:-:S04]  /*0090*/  LOP3.LUT R2, R2, 0xffff, RZ, 0xc0, !PT ;  /* 0x0000ffff02027812 */ /* 0x000fc800078ec0ff */
[----:B------:R-:W-:Y:S02]  /*00a0*/  SHF.R.U32.HI R8, RZ, 0x8, R2 ;  /* 0x00000008ff087819 */ /* 0x000fe40000011602 */
[----:B------:R-:W0:Y:S02]  /*00b0*/  S2R R2, SR_TID.Y ;  /* 0x0000000000027919 */ /* 0x000e240000002200 */
[C---:B------:R-:W-:Y:S02]  /*00c0*/  PRMT R6, R8.reuse, 0x9910, RZ ;  /* 0x0000991008067816 */ /* 0x040fe400000000ff */
[----:B------:R-:W-:-:S03]  /*00d0*/  LOP3.LUT R8, R8, 0xffff, RZ, 0xc0, !PT ;  /* 0x0000ffff08087812 */ /* 0x000fc600078ec0ff */
[----:B------:R-:W-:Y:S02]  /*00e0*/  IMAD R6, R6, 0x3, RZ ;  /* 0x0000000306067824 */ /* 0x000fe400078e02ff */
[----:B---3--:R-:W-:-:S03]  /*00f0*/  IMAD.IADD R8, R8, 0x1, R3 ;  /* 0x0000000108087824 */ /* 0x008fc600078e0203 */
[----:B------:R-:W-:Y:S02]  /*0100*/  IADD3 R9, PT, PT, RZ, -R6, RZ ;  /* 0x80000006ff097210 */ /* 0x000fe40007ffe0ff */
[----:B------:R-:W1:Y:S02]  /*0110*/  LDC.64 R6, c[0x0][0x380] ;  /* 0x0000e000ff067b82 */ /* 0x000e640000000a00 */
[----:B------:R-:W-:-:S04]  /*0120*/  PRMT R9, R9, 0x7710, RZ ;  /* 0x0000771009097816 */ /* 0x000fc800000000ff */
[----:B------:R-:W-:-:S04]  /*0130*/  IADD3 R9, PT, PT, R9, R0, RZ ;  /* 0x0000000009097210 */ /* 0x000fc80007ffe0ff */
[----:B------:R-:W-:-:S04]  /*0140*/  LOP3.LUT R9, R9, 0xff, RZ, 0xc0, !PT ;  /* 0x000000ff09097812 */ /* 0x000fc800078ec0ff */
[----:B0-----:R-:W-:-:S05]  /*0150*/  IADD3 R9, PT, PT, R9, R2, RZ ;  /* 0x0000000209097210 */ /* 0x001fca0007ffe0ff */
[----:B------:R-:W-:-:S04]  /*0160*/  IMAD R9, R8, 0x7, R9 ;  /* 0x0000000708097824 */ /* 0x000fc800078e0209 */
[----:B-1----:R-:W-:-:S06]  /*0170*/  IMAD.WIDE.U32 R6, R9, 0x4, R6 ;  /* 0x0000000409067825 */ /* 0x002fcc00078e0006 */
[----:B------:R-:W2:Y:S01]  /*0180*/  LDG.E R6, desc[UR4][R6.64] ;  /* 0x0000000406067981 */ /* 0x000ea2000c1e1900 */
[----:B------:R-:W0:Y:S01]  /*0190*/  S2R R9, SR_CgaCtaId ;  /* 0x0000000000097919 */ /* 0x000e220000008800 */
[----:B------:R-:W-:Y:S01]  /*01a0*/  MOV R8, 0x400 ;  /* 0x0000040000087802 */ /* 0x000fe20000000f00 */
[----:B------:R-:W1:Y:S01]  /*01b0*/  LDCU UR6, c[0x0][0x364] ;  /* 0x00006c80ff0677ac */ /* 0x000e620008000800 */
[C---:B------:R-:W-:Y:S01]  /*01c0*/  ISETP.GT.U32.AND P1, PT, R0.reuse, 0x3, PT ;  /* 0x000000030000780c */ /* 0x040fe20003f24070 */
[----:B------:R-:W-:Y:S01]  /*01d0*/  BSSY.RECONVERGENT B0, `(.L_x_0) ;  /* 0x0000014000007945 */ /* 0x000fe20003800200 */
[----:B------:R-:W-:Y:S02]  /*01e0*/  ISETP.GT.U32.AND P0, PT, R0, 0x1, PT ;  /* 0x000000010000780c */ /* 0x000fe40003f04070 */
[----:B0-----:R-:W-:-:S05]  /*01f0*/  LEA R8, R9, R8, 0x18 ;  /* 0x0000000809087211 */ /* 0x001fca00078ec0ff */
[----:B------:R-:W-:-:S04]  /*0200*/  IMAD R9, R3, 0xb4, R8 ;  /* 0x000000b403097824 */ /* 0x000fc800078e0208 */
[----:B------:R-:W-:-:S04]  /*0210*/  IMAD R9, R2, 0x24, R9 ;  /* 0x0000002402097824 */ /* 0x000fc800078e0209 */
[----:B------:R-:W-:Y:S02]  /*0220*/  IMAD R11, R0, 0x4, R9 ;  /* 0x00000004000b7824 */ /* 0x000fe400078e0209 */
[----:B--2---:R-:W-:Y:S01]  /*0230*/  FMUL R8, R6, R5 ;  /* 0x0000000506087220 */ /* 0x004fe20000400000 */
[----:B-1----:R-:W-:-:S04]  /*0240*/  IMAD R5, R3, UR6, R2 ;  /* 0x0000000603057c24 */ /* 0x002fc8000f8e0202 */
[----:B------:R0:W-:Y:S01]  /*0250*/  STS [R11], R8 ;  /* 0x000000080b007388 */ /* 0x0001e20000000800 */
[----:B------:R-:W-:Y:S06]  /*0260*/  BAR.SYNC.DEFER_BLOCKING 0x0 ;  /* 0x0000000000007b1d */ /* 0x000fec0000010000 */
[----:B------:R-:W-:Y:S05]  /*0270*/  @P1 BRA `(.L_x_1) ;  /* 0x0000000000241947 */ /* 0x000fea0003800000 */
[----:B------:R-:W-:Y:S01]  /*0280*/  LDS R2, [R11+0x10] ;  /* 0x000010000b027984 */ /* 0x000fe20000000800 */
[----:B------:R-:W-:-:S03]  /*0290*/  ISETP.NE.AND P1, PT, R0, RZ, PT ;  /* 0x000000ff0000720c */ /* 0x000fc60003f25270 */
[----:B------:R-:W1:Y:S02]  /*02a0*/  LDS R3, [R11] ;  /* 0x000000000b037984 */ /* 0x000e640000000800 */
[----:B-1----:R-:W-:-:S05]  /*02b0*/  FADD R2, R2, R3 ;  /* 0x0000000302027221 */ /* 0x002fca0000000000 */
[----:B------:R-:W-:Y:S04]  /*02c0*/  STS [R11], R2 ;  /* 0x000000020b007388 */ /* 0x000fe80000000800 */
[----:B------:R-:W-:Y:S04]  /*02d0*/  @!P1 LDS R3, [R9+0x20] ;  /* 0x0000200009039984 */ /* 0x000fe80000000800 */
[----:B------:R-:W1:Y:S02]  /*02e0*/  @!P1 LDS R4, [R9] ;  /* 0x0000000009049984 */ /* 0x000e640000000800 */
[----:B-1----:R-:W-:-:S05]  /*02f0*/  @!P1 FADD R4, R3, R4 ;  /* 0x0000000403049221 */ /* 0x002fca0000000000 */
[----:B------:R1:W-:Y:S02]  /*0300*/  @!P1 STS [R9], R4 ;  /* 0x0000000409009388 */ /* 0x0003e40000000800 */
.L_x_1:
[----:B------:R-:W-:Y:S05]  /*0310*/  BSYNC.RECONVERGENT B0 ;  /* 0x0000000000007941 */ /* 0x000fea0003800200 */
.L_x_0:
[----:B------:R-:W-:Y:S01]  /*0320*/  BAR.SYNC.DEFER_BLOCKING 0x0 ;  /* 0x0000000000007b1d */ /* 0x000fe20000010000 */
[----:B------:R-:W-:-:S05]  /*0330*/  ISETP.NE.AND P1, PT, R0, RZ, PT ;  /* 0x000000ff0000720c */ /* 0x000fca0003f25270 */
[----:B------:R-:W-:Y:S04]  /*0340*/  @!P0 LDS R2, [R11+0x8] ;  /* 0x000008000b028984 */ /* 0x000fe80000000800 */
[----:B------:R-:W2:Y:S02]  /*0350*/  @!P0 LDS R3, [R11] ;  /* 0x000000000b038984 */ /* 0x000ea40000000800 */
[----:B--2---:R-:W-:-:S05]  /*0360*/  @!P0 FADD R2, R2, R3 ;  /* 0x0000000302028221 */ /* 0x004fca0000000000 */
[----:B------:R-:W-:Y:S01]  /*0370*/  @!P0 STS [R11], R2 ;  /* 0x000000020b008388 */ /* 0x000fe20000000800 */
[----:B------:R-:W-:Y:S06]  /*0380*/  BAR.SYNC.DEFER_BLOCKING 0x0 ;  /* 0x0000000000007b1d */ /* 0x000fec0000010000 */
[----:B------:R-:W-:Y:S04]  /*0390*/  @!P1 LDS R0, [R9+0x4] ;  /* 0x0000040009009984 */ /* 0x000fe80000000800 */
[----:B------:R-:W2:Y:S02]  /*03a0*/  @!P1 LDS R3, [R11] ;  /* 0x000000000b039984 */ /* 0x000ea40000000800 */
[----:B--2---:R-:W-:-:S05]  /*03b0*/  @!P1 FADD R0, R0, R3 ;  /* 0x0000000300009221 */ /* 0x004fca0000000000 */
[----:B------:R2:W-:Y:S01]  /*03c0*/  @!P1 STS [R11], R0 ;  /* 0x000000000b009388 */ /* 0x0005e20000000800 */
[----:B------:R-:W-:Y:S06]  /*03d0*/  BAR.SYNC.DEFER_BLOCKING 0x0 ;  /* 0x0000000000007b1d */ /* 0x000fec0000010000 */
[----:B------:R-:W-:Y:S05]  /*03e0*/  @P1 EXIT ;  /* 0x000000000000194d */ /* 0x000fea0003800000 */
[----:B-1----:R-:W1:Y:S01]  /*03f0*/  LDS R9, [R9] ;  /* 0x0000000009097984 */ /* 0x002e620000000800 */
[----:B------:R-:W3:Y:S02]  /*0400*/  LDC.64 R2, c[0x0][0x390] ;  /* 0x0000e400ff027b82 */ /* 0x000ee40000000a00 */
[----:B---3--:R-:W-:-:S05]  /*0410*/  IMAD.WIDE.U32 R2, R5, 0x4, R2 ;  /* 0x0000000405027825 */ /* 0x008fca00078e0002 */
[----:B-1----:R-:W-:Y:S01]  /*0420*/  STG.E desc[UR4][R2.64], R9 ;  /* 0x0000000902007986 */ /* 0x002fe2000c101904 */
[----:B------:R-:W-:Y:S05]  /*0430*/  EXIT ;  /* 0x000000000000794d */ /* 0x000fea0003800000 */
.L_x_2:
[----:B------:R-:W-:-:S00]  /*0440*/  BRA `(.L_x_2) ;  /* 0xfffffffc00fc7947 */ /* 0x000fc0000383ffff */
[----:B------:R-:W-:-:S00]  /*0450*/  NOP ;  /* 0x0000000000007918 */ /* 0x000fc00000000000 */
        /* <DEDUP_REMOVED lines=10> */
.L_x_3:


//--------------------- .nv.shared._Z4convPfS_S_  --------------------------
	.section	.nv.shared._Z4convPfS_S_,"aw",@nobits
	.sectionflags	@""
	.align	4
.nv.shared._Z4convPfS_S_:
	.zero		1924


//--------------------- .nv.shared.reserved.0     --------------------------
	.section	.nv.shared.reserved.0,"aw",@nobits
	.weak		__nv_reservedSMEM_offset_0_alias
	.size		__nv_reservedSMEM_offset_0_alias, 0, 64
	.other		__nv_reservedSMEM_offset_0_alias,@"STO_CUDA_RESERVED_SHARED STV_DEFAULT"
__nv_reservedSMEM_offset_0_alias:
	.zero		0
	.zero		64


//--------------------- .nv.constant0._Z4convPfS_S_ --------------------------
	.section	.nv.constant0._Z4convPfS_S_,"a",@progbits
	.sectionflags	@""
	.align	4
.nv.constant0._Z4convPfS_S_:
	.zero		920


//--------------------- SYMBOLS --------------------------

	.type		.nv.reservedSmem.offset0,@object
	.size		.nv.reservedSmem.offset0,0x4
	.type		.nv.reservedSmem.cap,@object
	.size		.nv.reservedSmem.cap,0x4
